//
// Generated by NVIDIA NVVM Compiler
//
// Compiler Build ID: CL-36424714
// Cuda compilation tools, release 13.0, V13.0.88
// Based on NVVM 20.0.0
//

.version 9.0
.target sm_100
.address_size 64

	// .globl	_Z12mandelKernelffffiiPiii

.visible .entry _Z12mandelKernelffffiiPiii(
	.param .f32 _Z12mandelKernelffffiiPiii_param_0,
	.param .f32 _Z12mandelKernelffffiiPiii_param_1,
	.param .f32 _Z12mandelKernelffffiiPiii_param_2,
	.param .f32 _Z12mandelKernelffffiiPiii_param_3,
	.param .u32 _Z12mandelKernelffffiiPiii_param_4,
	.param .u32 _Z12mandelKernelffffiiPiii_param_5,
	.param .u64 .ptr .align 1 _Z12mandelKernelffffiiPiii_param_6,
	.param .u32 _Z12mandelKernelffffiiPiii_param_7,
	.param .u32 _Z12mandelKernelffffiiPiii_param_8
)
{
	.reg .pred 	%p<4>;
	.reg .b32 	%r<22>;
	.reg .b32 	%f<20>;
	.reg .b64 	%rd<5>;

	ld.param.f32 	%f9, [_Z12mandelKernelffffiiPiii_param_0];
	ld.param.f32 	%f10, [_Z12mandelKernelffffiiPiii_param_1];
	ld.param.f32 	%f11, [_Z12mandelKernelffffiiPiii_param_2];
	ld.param.f32 	%f12, [_Z12mandelKernelffffiiPiii_param_3];
	ld.param.u32 	%r7, [_Z12mandelKernelffffiiPiii_param_4];
	ld.param.u32 	%r5, [_Z12mandelKernelffffiiPiii_param_5];
	ld.param.u64 	%rd1, [_Z12mandelKernelffffiiPiii_param_6];
	ld.param.u32 	%r8, [_Z12mandelKernelffffiiPiii_param_7];
	ld.param.u32 	%r9, [_Z12mandelKernelffffiiPiii_param_8];
	mov.u32 	%r10, %ctaid.x;
	mov.u32 	%r11, %ntid.x;
	mov.u32 	%r12, %tid.x;
	mad.lo.s32 	%r13, %r10, %r11, %r12;
	mov.u32 	%r14, %ctaid.y;
	mov.u32 	%r15, %ntid.y;
	mov.u32 	%r16, %tid.y;
	mad.lo.s32 	%r17, %r14, %r15, %r16;
	mad.lo.s32 	%r18, %r9, %r8, %r17;
	mad.lo.s32 	%r1, %r18, %r7, %r13;
	cvt.rn.f32.s32 	%f13, %r13;
	fma.rn.f32 	%f1, %f11, %f13, %f9;
	cvt.rn.f32.s32 	%f14, %r18;
	fma.rn.f32 	%f2, %f12, %f14, %f10;
	setp.lt.s32 	%p1, %r5, 1;
	mov.b32 	%r21, 0;
	@%p1 bra 	$L__BB0_4;
	mov.b32 	%r20, 0;
	mov.f32 	%f18, %f2;
	mov.f32 	%f19, %f1;
$L__BB0_2:
	mul.f32 	%f5, %f19, %f19;
	mul.f32 	%f6, %f18, %f18;
	add.f32 	%f15, %f5, %f6;
	setp.gt.f32 	%p2, %f15, 0f40800000;
	mov.u32 	%r21, %r20;
	@%p2 bra 	$L__BB0_4;
	sub.f32 	%f16, %f5, %f6;
	add.f32 	%f17, %f19, %f19;
	add.f32 	%f19, %f1, %f16;
	fma.rn.f32 	%f18, %f17, %f18, %f2;
	add.s32 	%r20, %r20, 1;
	setp.ne.s32 	%p3, %r20, %r5;
	mov.u32 	%r21, %r5;
	@%p3 bra 	$L__BB0_2;
$L__BB0_4:
	cvta.to.global.u64 	%rd2, %rd1;
	mul.wide.s32 	%rd3, %r1, 4;
	add.s64 	%rd4, %rd2, %rd3;
	st.global.u32 	[%rd4], %r21;
	ret;

}


// ===== COMPILED SASS (sm_100) =====

	.target	sm_100

	.elftype	@"ET_EXEC"


//--------------------- .note.nv.tkinfo           --------------------------
	.section	.note.nv.tkinfo,"",@"SHT_NOTE"
	.sectionflags	@"SHF_NOTE_NV_TKINFO"
	.tkinfo
        /*0018*/ 	.word	0x00000002
        /*0030*/ 	.string	""
        /*0030*/ 	.string	"ptxas"
        /*0030*/ 	.string	"Cuda compilation tools, release 13.0, V13.0.88"
        /*0030*/ 	.string	"Build cuda_13.0.r13.0/compiler.36424714_0"
        /*0030*/ 	.string	"-arch sm_100 -m 64 "



//--------------------- .note.nv.cuinfo           --------------------------
	.section	.note.nv.cuinfo,"",@"SHT_NOTE"
	.sectionflags	@"SHF_NOTE_NV_CUINFO"
        /*0018*/ 	.short	0x0002
        /*001a*/ 	.short	0x0064
        /*001c*/ 	.short	0x0082
	.zero		2


//--------------------- .nv.info                  --------------------------
	.section	.nv.info,"",@"SHT_CUDA_INFO"
	.align	4


	//----- nvinfo : EIATTR_REGCOUNT
	.align		4
        /*0000*/ 	.byte	0x04, 0x2f
        /*0002*/ 	.short	(.L_1 - .L_0)
	.align		4
.L_0:
        /*0004*/ 	.word	index@(_Z12mandelKernelffffiiPiii)
        /*0008*/ 	.word	0x00000010


	//----- nvinfo : EIATTR_FRAME_SIZE
	.align		4
.L_1:
        /*000c*/ 	.byte	0x04, 0x11
        /*000e*/ 	.short	(.L_3 - .L_2)
	.align		4
.L_2:
        /*0010*/ 	.word	index@(_Z12mandelKernelffffiiPiii)
        /*0014*/ 	.word	0x00000000


	//----- nvinfo : EIATTR_MIN_STACK_SIZE
	.align		4
.L_3:
        /*0018*/ 	.byte	0x04, 0x12
        /*001a*/ 	.short	(.L_5 - .L_4)
	.align		4
.L_4:
        /*001c*/ 	.word	index@(_Z12mandelKernelffffiiPiii)
        /*0020*/ 	.word	0x00000000
.L_5:


//--------------------- .nv.compat                --------------------------
	.section	.nv.compat,"",@"SHT_CUDA_COMPAT_INFO"
	.align	4
        /*0000*/ 	.byte	0x02, 0x09, 0x00, 0x00, 0x02, 0x02, 0x01, 0x00, 0x02, 0x05, 0x05, 0x00, 0x03, 0x07, 0x01, 0x01
        /*0010*/ 	.byte	0x02, 0x03, 0x00, 0x00, 0x02, 0x06, 0x01, 0x00, 0x04, 0x0b, 0x08, 0x00, 0x01, 0x00, 0x00, 0x00
        /*0020*/ 	.byte	0x00, 0x00, 0x00, 0x00


//--------------------- .nv.info._Z12mandelKernelffffiiPiii --------------------------
	.section	.nv.info._Z12mandelKernelffffiiPiii,"",@"SHT_CUDA_INFO"
	.sectionflags	@""
	.align	4


	//----- nvinfo : EIATTR_CUDA_API_VERSION
	.align		4
        /*0000*/ 	.byte	0x04, 0x37
        /*0002*/ 	.short	(.L_7 - .L_6)
.L_6:
        /*0004*/ 	.word	0x00000082


	//----- nvinfo : EIATTR_KPARAM_INFO
	.align		4
.L_7:
        /*0008*/ 	.byte	0x04, 0x17
        /*000a*/ 	.short	(.L_9 - .L_8)
.L_8:
        /*000c*/ 	.word	0x00000000
        /*0010*/ 	.short	0x0008
        /*0012*/ 	.short	0x0024
        /*0014*/ 	.byte	0x00, 0xf0, 0x11, 0x00


	//----- nvinfo : EIATTR_KPARAM_INFO
	.align		4
.L_9:
        /*0018*/ 	.byte	0x04, 0x17
        /*001a*/ 	.short	(.L_11 - .L_10)
.L_10:
        /*001c*/ 	.word	0x00000000
        /*0020*/ 	.short	0x0007
        /*0022*/ 	.short	0x0020
        /*0024*/ 	.byte	0x00, 0xf0, 0x11, 0x00


	//----- nvinfo : EIATTR_KPARAM_INFO
	.align		4
.L_11:
        /*0028*/ 	.byte	0x04, 0x17
        /*002a*/ 	.short	(.L_13 - .L_12)
.L_12:
        /*002c*/ 	.word	0x00000000
        /*0030*/ 	.short	0x0006
        /*0032*/ 	.short	0x0018
        /*0034*/ 	.byte	0x00, 0xf5, 0x21, 0x00


	//----- nvinfo : EIATTR_KPARAM_INFO
	.align		4
.L_13:
        /*0038*/ 	.byte	0x04, 0x17
        /*003a*/ 	.short	(.L_15 - .L_14)
.L_14:
        /*003c*/ 	.word	0x00000000
        /*0040*/ 	.short	0x0005
        /*0042*/ 	.short	0x0014
        /*0044*/ 	.byte	0x00, 0xf0, 0x11, 0x00


	//----- nvinfo : EIATTR_KPARAM_INFO
	.align		4
.L_15:
        /*0048*/ 	.byte	0x04, 0x17
        /*004a*/ 	.short	(.L_17 - .L_16)
.L_16:
        /*004c*/ 	.word	0x00000000
        /*0050*/ 	.short	0x0004
        /*0052*/ 	.short	0x0010
        /*0054*/ 	.byte	0x00, 0xf0, 0x11, 0x00


	//----- nvinfo : EIATTR_KPARAM_INFO
	.align		4
.L_17:
        /*0058*/ 	.byte	0x04, 0x17
        /*005a*/ 	.short	(.L_19 - .L_18)
.L_18:
        /*005c*/ 	.word	0x00000000
        /*0060*/ 	.short	0x0003
        /*0062*/ 	.short	0x000c
        /*0064*/ 	.byte	0x00, 0xf0, 0x11, 0x00


	//----- nvinfo : EIATTR_KPARAM_INFO
	.align		4
.L_19:
        /*0068*/ 	.byte	0x04, 0x17
        /*006a*/ 	.short	(.L_21 - .L_20)
.L_20:
        /*006c*/ 	.word	0x00000000
        /*0070*/ 	.short	0x0002
        /*0072*/ 	.short	0x0008
        /*0074*/ 	.byte	0x00, 0xf0, 0x11, 0x00


	//----- nvinfo : EIATTR_KPARAM_INFO
	.align		4
.L_21:
        /*0078*/ 	.byte	0x04, 0x17
        /*007a*/ 	.short	(.L_23 - .L_22)
.L_22:
        /*007c*/ 	.word	0x00000000
        /*0080*/ 	.short	0x0001
        /*0082*/ 	.short	0x0004
        /*0084*/ 	.byte	0x00, 0xf0, 0x11, 0x00


	//----- nvinfo : EIATTR_KPARAM_INFO
	.align		4
.L_23:
        /*0088*/ 	.byte	0x04, 0x17
        /*008a*/ 	.short	(.L_25 - .L_24)
.L_24:
        /*008c*/ 	.word	0x00000000
        /*0090*/ 	.short	0x0000
        /*0092*/ 	.short	0x0000
        /*0094*/ 	.byte	0x00, 0xf0, 0x11, 0x00


	//----- nvinfo : EIATTR_SPARSE_MMA_MASK
	.align		4
.L_25:
        /*0098*/ 	.byte	0x03, 0x50
        /*009a*/ 	.short	0x0000


	//----- nvinfo : EIATTR_MAXREG_COUNT
	.align		4
        /*009c*/ 	.byte	0x03, 0x1b
        /*009e*/ 	.short	0x00ff


	//----- nvinfo : EIATTR_MERCURY_ISA_VERSION
	.align		4
        /*00a0*/ 	.byte	0x03, 0x5f
        /*00a2*/ 	.short	0x0101


	//----- nvinfo : EIATTR_VRC_CTA_INIT_COUNT
	.align		4
        /*00a4*/ 	.byte	0x02, 0x4a
	.zero		1
	.zero		1


	//----- nvinfo : EIATTR_EXIT_INSTR_OFFSETS
	.align		4
        /*00a8*/ 	.byte	0x04, 0x1c
        /*00aa*/ 	.short	(.L_27 - .L_26)


	//   ....[0]....
.L_26:
        /*00ac*/ 	.word	0x000002e0


	//----- nvinfo : EIATTR_CRS_STACK_SIZE
	.align		4
.L_27:
        /*00b0*/ 	.byte	0x04, 0x1e
        /*00b2*/ 	.short	(.L_29 - .L_28)
.L_28:
        /*00b4*/ 	.word	0x00000000


	//----- nvinfo : EIATTR_CBANK_PARAM_SIZE
	.align		4
.L_29:
        /*00b8*/ 	.byte	0x03, 0x19
        /*00ba*/ 	.short	0x0028


	//----- nvinfo : EIATTR_PARAM_CBANK
	.align		4
        /*00bc*/ 	.byte	0x04, 0x0a
        /*00be*/ 	.short	(.L_31 - .L_30)
	.align		4
.L_30:
        /*00c0*/ 	.word	index@(.nv.constant0._Z12mandelKernelffffiiPiii)
        /*00c4*/ 	.short	0x0380
        /*00c6*/ 	.short	0x0028


	//----- nvinfo : EIATTR_SW_WAR
	.align		4
.L_31:
        /*00c8*/ 	.byte	0x04, 0x36
        /*00ca*/ 	.short	(.L_33 - .L_32)
.L_32:
        /*00cc*/ 	.word	0x00000008
.L_33:


//--------------------- .nv.callgraph             --------------------------
	.section	.nv.callgraph,"",@"SHT_CUDA_CALLGRAPH"
	.align	4
	.sectionentsize	8
	.align		4
        /*0000*/ 	.word	0x00000000
	.align		4
        /*0004*/ 	.word	0xffffffff
	.align		4
        /*0008*/ 	.word	0x00000000
	.align		4
        /*000c*/ 	.word	0xfffffffe
	.align		4
        /*0010*/ 	.word	0x00000000
	.align		4
        /*0014*/ 	.word	0xfffffffd
	.align		4
        /*0018*/ 	.word	0x00000000
	.align		4
        /*001c*/ 	.word	0xfffffffc


//--------------------- .text._Z12mandelKernelffffiiPiii --------------------------
	.section	.text._Z12mandelKernelffffiiPiii,"ax",@progbits
	.align	128
        .global         _Z12mandelKernelffffiiPiii
        .type           _Z12mandelKernelffffiiPiii,@function
        .size           _Z12mandelKernelffffiiPiii,(.L_x_4 - _Z12mandelKernelffffiiPiii)
        .other          _Z12mandelKernelffffiiPiii,@"STO_CUDA_ENTRY STV_DEFAULT"
_Z12mandelKernelffffiiPiii:
.text._Z12mandelKernelffffiiPiii:
[----:B------:R-:W-:Y:S01]  /*0000*/  LDC R1, c[0x0][0x37c] ;  /* 0x0000df00ff017b82 */ /* 0x000fe20000000800 */
[----:B------:R-:W0:Y:S07]  /*0010*/  S2R R5, SR_TID.Y ;  /* 0x0000000000057919 */ /* 0x000e2e0000002200 */
[----:B------:R-:W1:Y:S01]  /*0020*/  LDC R0, c[0x0][0x360] ;  /* 0x0000d800ff007b82 */ /* 0x000e620000000800 */
[----:B------:R-:W2:Y:S01]  /*0030*/  LDCU.64 UR6, c[0x0][0x390] ;  /* 0x00007200ff0677ac */ /* 0x000ea20008000a00 */
[----:B------:R-:W1:Y:S06]  /*0040*/  S2R R3, SR_TID.X ;  /* 0x0000000000037919 */ /* 0x000e6c0000002100 */
[----:B------:R-:W0:Y:S08]  /*0050*/  S2UR UR5, SR_CTAID.Y ;  /* 0x00000000000579c3 */ /* 0x000e300000002600 */
[----:B------:R-:W0:Y:S01]  /*0060*/  LDC R2, c[0x0][0x364] ;  /* 0x0000d900ff027b82 */ /* 0x000e220000000800 */
[----:B--2---:R-:W-:-:S07]  /*0070*/  UISETP.GE.AND UP0, UPT, UR7, 0x1, UPT ;  /* 0x000000010700788c */ /* 0x004fce000bf06270 */
[----:B------:R-:W1:Y:S08]  /*0080*/  S2UR UR4, SR_CTAID.X ;  /* 0x00000000000479c3 */ /* 0x000e700000002500 */
[----:B------:R-:W2:Y:S08]  /*0090*/  LDC.64 R6, c[0x0][0x3a0] ;  /* 0x0000e800ff067b82 */ /* 0x000eb00000000a00 */
[----:B------:R-:W3:Y:S01]  /*00a0*/  LDC.64 R10, c[0x0][0x380] ;  /* 0x0000e000ff0a7b82 */ /* 0x000ee20000000a00 */
[----:B0-----:R-:W-:-:S07]  /*00b0*/  IMAD R2, R2, UR5, R5 ;  /* 0x0000000502027c24 */ /* 0x001fce000f8e0205 */
[----:B------:R-:W3:Y:S01]  /*00c0*/  LDC.64 R8, c[0x0][0x388] ;  /* 0x0000e200ff087b82 */ /* 0x000ee20000000a00 */
[----:B-1----:R-:W-:Y:S01]  /*00d0*/  IMAD R0, R0, UR4, R3 ;  /* 0x0000000400007c24 */ /* 0x002fe2000f8e0203 */
[----:B------:R-:W0:Y:S01]  /*00e0*/  LDCU.64 UR4, c[0x0][0x358] ;  /* 0x00006b00ff0477ac */ /* 0x000e220008000a00 */
[----:B--2---:R-:W-:-:S03]  /*00f0*/  IMAD R3, R7, R6, R2 ;  /* 0x0000000607037224 */ /* 0x004fc600078e0202 */
[----:B------:R-:W-:Y:S01]  /*0100*/  I2FP.F32.S32 R7, R0 ;  /* 0x0000000000077245 */ /* 0x000fe20000201400 */
[----:B------:R-:W-:Y:S01]  /*0110*/  IMAD R5, R3, UR6, R0 ;  /* 0x0000000603057c24 */ /* 0x000fe2000f8e0200 */
[----:B------:R-:W-:-:S05]  /*0120*/  I2FP.F32.S32 R2, R3 ;  /* 0x0000000300027245 */ /* 0x000fca0000201400 */
[----:B---3--:R-:W-:Y:S01]  /*0130*/  FFMA R2, R2, R9, R11 ;  /* 0x0000000902027223 */ /* 0x008fe2000000000b */
[----:B------:R-:W-:Y:S02]  /*0140*/  HFMA2 R9, -RZ, RZ, 0, 0 ;  /* 0x00000000ff097431 */ /* 0x000fe400000001ff */
[----:B------:R-:W-:Y:S01]  /*0150*/  FFMA R7, R7, R8, R10 ;  /* 0x0000000807077223 */ /* 0x000fe2000000000a */
[----:B0-----:R-:W-:Y:S06]  /*0160*/  BRA.U !UP0, `(.L_x_0) ;  /* 0x0000000108507547 */ /* 0x001fec000b800000 */
[----:B------:R-:W-:Y:S01]  /*0170*/  BSSY.RECONVERGENT B0, `(.L_x_0) ;  /* 0x0000013000007945 */ /* 0x000fe20003800200 */
[----:B------:R-:W-:Y:S01]  /*0180*/  MOV R9, RZ ;  /* 0x000000ff00097202 */ /* 0x000fe20000000f00 */
[----:B------:R-:W0:Y:S01]  /*0190*/  LDCU UR6, c[0x0][0x394] ;  /* 0x00007280ff0677ac */ /* 0x000e220008000800 */
[----:B------:R-:W-:Y:S02]  /*01a0*/  MOV R3, R2 ;  /* 0x0000000200037202 */ /* 0x000fe40000000f00 */
[----:B------:R-:W-:Y:S01]  /*01b0*/  MOV R0, R7 ;  /* 0x0000000700007202 */ /* 0x000fe20000000f00 */
[----:B------:R-:W1:Y:S06]  /*01c0*/  LDCU UR7, c[0x0][0x394] ;  /* 0x00007280ff0777ac */ /* 0x000e6c0008000800 */
.L_x_2:
[----:B------:R-:W-:Y:S01]  /*01d0*/  FMUL R4, R0, R0 ;  /* 0x0000000000047220 */ /* 0x000fe20000400000 */
[----:B------:R-:W-:-:S04]  /*01e0*/  FMUL R13, R3, R3 ;  /* 0x00000003030d7220 */ /* 0x000fc80000400000 */
[----:B------:R-:W-:-:S05]  /*01f0*/  FADD R6, R4, R13 ;  /* 0x0000000d04067221 */ /* 0x000fca0000000000 */
[----:B------:R-:W-:-:S13]  /*0200*/  FSETP.GT.AND P0, PT, R6, 4, PT ;  /* 0x408000000600780b */ /* 0x000fda0003f04000 */
[----:B------:R-:W-:Y:S05]  /*0210*/  @P0 BRA `(.L_x_1) ;  /* 0x0000000000200947 */ /* 0x000fea0003800000 */
[----:B------:R-:W-:Y:S01]  /*0220*/  IADD3 R9, PT, PT, R9, 0x1, RZ ;  /* 0x0000000109097810 */ /* 0x000fe20007ffe0ff */
[----:B------:R-:W-:Y:S01]  /*0230*/  FADD R11, R0, R0 ;  /* 0x00000000000b7221 */ /* 0x000fe20000000000 */
[----:B------:R-:W-:Y:S02]  /*0240*/  FADD R0, R4, -R13 ;  /* 0x8000000d04007221 */ /* 0x000fe40000000000 */
[----:B-1----:R-:W-:Y:S01]  /*0250*/  ISETP.NE.AND P0, PT, R9, UR7, PT ;  /* 0x0000000709007c0c */ /* 0x002fe2000bf05270 */
[----:B------:R-:W-:Y:S01]  /*0260*/  FFMA R3, R11, R3, R2 ;  /* 0x000000030b037223 */ /* 0x000fe20000000002 */
[----:B------:R-:W-:-:S11]  /*0270*/  FADD R0, R7, R0 ;  /* 0x0000000007007221 */ /* 0x000fd60000000000 */
[----:B------:R-:W-:Y:S05]  /*0280*/  @P0 BRA `(.L_x_2) ;  /* 0xfffffffc00d00947 */ /* 0x000fea000383ffff */
[----:B0-----:R-:W-:-:S07]  /*0290*/  MOV R9, UR6 ;  /* 0x0000000600097c02 */ /* 0x001fce0008000f00 */
.L_x_1:
[----:B01----:R-:W-:Y:S05]  /*02a0*/  BSYNC.RECONVERGENT B0 ;  /* 0x0000000000007941 */ /* 0x003fea0003800200 */
.L_x_0:
[----:B------:R-:W0:Y:S02]  /*02b0*/  LDC.64 R2, c[0x0][0x398] ;  /* 0x0000e600ff027b82 */ /* 0x000e240000000a00 */
[----:B0-----:R-:W-:-:S05]  /*02c0*/  IMAD.WIDE R2, R5, 0x4, R2 ;  /* 0x0000000405027825 */ /* 0x001fca00078e0202 */
[----:B------:R-:W-:Y:S01]  /*02d0*/  STG.E desc[UR4][R2.64], R9 ;  /* 0x0000000902007986 */ /* 0x000fe2000c101904 */
[----:B------:R-:W-:Y:S05]  /*02e0*/  EXIT ;  /* 0x000000000000794d */ /* 0x000fea0003800000 */
.L_x_3:
[----:B------:R-:W-:-:S00]  /*02f0*/  BRA `(.L_x_3) ;  /* 0xfffffffc00fc7947 */ /* 0x000fc0000383ffff */
[----:B------:R-:W-:-:S00]  /*0300*/  NOP ;  /* 0x0000000000007918 */ /* 0x000fc00000000000 */
[----:B------:R-:W-:-:S00]  /*0310*/  NOP ;  /* 0x0000000000007918 */ /* 0x000fc00000000000 */
[----:B------:R-:W-:-:S00]  /*0320*/  NOP ;  /* 0x0000000000007918 */ /* 0x000fc00000000000 */
[----:B------:R-:W-:-:S00]  /*0330*/  NOP ;  /* 0x0000000000007918 */ /* 0x000fc00000000000 */
[----:B------:R-:W-:-:S00]  /*0340*/  NOP ;  /* 0x0000000000007918 */ /* 0x000fc00000000000 */
[----:B------:R-:W-:-:S00]  /*0350*/  NOP ;  /* 0x0000000000007918 */ /* 0x000fc00000000000 */
[----:B------:R-:W-:-:S00]  /*0360*/  NOP ;  /* 0x0000000000007918 */ /* 0x000fc00000000000 */
[----:B------:R-:W-:-:S00]  /*0370*/  NOP ;  /* 0x0000000000007918 */ /* 0x000fc00000000000 */
.L_x_4:


//--------------------- .nv.shared.reserved.0     --------------------------
	.section	.nv.shared.reserved.0,"aw",@nobits
	.weak		__nv_reservedSMEM_offset_0_alias
	.size		__nv_reservedSMEM_offset_0_alias, 0, 64
	.other		__nv_reservedSMEM_offset_0_alias,@"STO_CUDA_RESERVED_SHARED STV_DEFAULT"
__nv_reservedSMEM_offset_0_alias:
	.zero		0
	.zero		64


//--------------------- .nv.constant0._Z12mandelKernelffffiiPiii --------------------------
	.section	.nv.constant0._Z12mandelKernelffffiiPiii,"a",@progbits
	.sectionflags	@""
	.align	4
.nv.constant0._Z12mandelKernelffffiiPiii:
	.zero		936


//--------------------- SYMBOLS --------------------------

	.type		.nv.reservedSmem.offset0,@object
	.size		.nv.reservedSmem.offset0,0x4
